//
// Generated by NVIDIA NVVM Compiler
//
// Compiler Build ID: CL-36424714
// Cuda compilation tools, release 13.0, V13.0.88
// Based on NVVM 20.0.0
//

.version 9.0
.target sm_100
.address_size 64

	// .globl	_Z25gpu_global_queuing_kernelPjS_S_S_S_S_S_

.visible .entry _Z25gpu_global_queuing_kernelPjS_S_S_S_S_S_(
	.param .u64 .ptr .align 1 _Z25gpu_global_queuing_kernelPjS_S_S_S_S_S__param_0,
	.param .u64 .ptr .align 1 _Z25gpu_global_queuing_kernelPjS_S_S_S_S_S__param_1,
	.param .u64 .ptr .align 1 _Z25gpu_global_queuing_kernelPjS_S_S_S_S_S__param_2,
	.param .u64 .ptr .align 1 _Z25gpu_global_queuing_kernelPjS_S_S_S_S_S__param_3,
	.param .u64 .ptr .align 1 _Z25gpu_global_queuing_kernelPjS_S_S_S_S_S__param_4,
	.param .u64 .ptr .align 1 _Z25gpu_global_queuing_kernelPjS_S_S_S_S_S__param_5,
	.param .u64 .ptr .align 1 _Z25gpu_global_queuing_kernelPjS_S_S_S_S_S__param_6
)
{


	ret;

}
	// .globl	_Z24gpu_block_queuing_kernelPjS_S_S_S_S_S_
.visible .entry _Z24gpu_block_queuing_kernelPjS_S_S_S_S_S_(
	.param .u64 .ptr .align 1 _Z24gpu_block_queuing_kernelPjS_S_S_S_S_S__param_0,
	.param .u64 .ptr .align 1 _Z24gpu_block_queuing_kernelPjS_S_S_S_S_S__param_1,
	.param .u64 .ptr .align 1 _Z24gpu_block_queuing_kernelPjS_S_S_S_S_S__param_2,
	.param .u64 .ptr .align 1 _Z24gpu_block_queuing_kernelPjS_S_S_S_S_S__param_3,
	.param .u64 .ptr .align 1 _Z24gpu_block_queuing_kernelPjS_S_S_S_S_S__param_4,
	.param .u64 .ptr .align 1 _Z24gpu_block_queuing_kernelPjS_S_S_S_S_S__param_5,
	.param .u64 .ptr .align 1 _Z24gpu_block_queuing_kernelPjS_S_S_S_S_S__param_6
)
{


	ret;

}
	// .globl	_Z23gpu_warp_queuing_kernelPjS_S_S_S_S_S_
.visible .entry _Z23gpu_warp_queuing_kernelPjS_S_S_S_S_S_(
	.param .u64 .ptr .align 1 _Z23gpu_warp_queuing_kernelPjS_S_S_S_S_S__param_0,
	.param .u64 .ptr .align 1 _Z23gpu_warp_queuing_kernelPjS_S_S_S_S_S__param_1,
	.param .u64 .ptr .align 1 _Z23gpu_warp_queuing_kernelPjS_S_S_S_S_S__param_2,
	.param .u64 .ptr .align 1 _Z23gpu_warp_queuing_kernelPjS_S_S_S_S_S__param_3,
	.param .u64 .ptr .align 1 _Z23gpu_warp_queuing_kernelPjS_S_S_S_S_S__param_4,
	.param .u64 .ptr .align 1 _Z23gpu_warp_queuing_kernelPjS_S_S_S_S_S__param_5,
	.param .u64 .ptr .align 1 _Z23gpu_warp_queuing_kernelPjS_S_S_S_S_S__param_6
)
{


	ret;

}


// ===== COMPILED SASS (sm_100) =====

	.target	sm_100

	.elftype	@"ET_EXEC"


//--------------------- .note.nv.tkinfo           --------------------------
	.section	.note.nv.tkinfo,"",@"SHT_NOTE"
	.sectionflags	@"SHF_NOTE_NV_TKINFO"
	.tkinfo
        /*0018*/ 	.word	0x00000002
        /*0030*/ 	.string	""
        /*0030*/ 	.string	"ptxas"
        /*0030*/ 	.string	"Cuda compilation tools, release 13.0, V13.0.88"
        /*0030*/ 	.string	"Build cuda_13.0.r13.0/compiler.36424714_0"
        /*0030*/ 	.string	"-arch sm_100 -m 64 "



//--------------------- .note.nv.cuinfo           --------------------------
	.section	.note.nv.cuinfo,"",@"SHT_NOTE"
	.sectionflags	@"SHF_NOTE_NV_CUINFO"
        /*0018*/ 	.short	0x0002
        /*001a*/ 	.short	0x0064
        /*001c*/ 	.short	0x0082
	.zero		2


//--------------------- .nv.info                  --------------------------
	.section	.nv.info,"",@"SHT_CUDA_INFO"
	.align	4


	//----- nvinfo : EIATTR_REGCOUNT
	.align		4
        /*0000*/ 	.byte	0x04, 0x2f
        /*0002*/ 	.short	(.L_1 - .L_0)
	.align		4
.L_0:
        /*0004*/ 	.word	index@(_Z25gpu_global_queuing_kernelPjS_S_S_S_S_S_)
        /*0008*/ 	.word	0x00000004


	//----- nvinfo : EIATTR_FRAME_SIZE
	.align		4
.L_1:
        /*000c*/ 	.byte	0x04, 0x11
        /*000e*/ 	.short	(.L_3 - .L_2)
	.align		4
.L_2:
        /*0010*/ 	.word	index@(_Z25gpu_global_queuing_kernelPjS_S_S_S_S_S_)
        /*0014*/ 	.word	0x00000000


	//----- nvinfo : EIATTR_REGCOUNT
	.align		4
.L_3:
        /*0018*/ 	.byte	0x04, 0x2f
        /*001a*/ 	.short	(.L_5 - .L_4)
	.align		4
.L_4:
        /*001c*/ 	.word	index@(_Z24gpu_block_queuing_kernelPjS_S_S_S_S_S_)
        /*0020*/ 	.word	0x00000004


	//----- nvinfo : EIATTR_FRAME_SIZE
	.align		4
.L_5:
        /*0024*/ 	.byte	0x04, 0x11
        /*0026*/ 	.short	(.L_7 - .L_6)
	.align		4
.L_6:
        /*0028*/ 	.word	index@(_Z24gpu_block_queuing_kernelPjS_S_S_S_S_S_)
        /*002c*/ 	.word	0x00000000


	//----- nvinfo : EIATTR_REGCOUNT
	.align		4
.L_7:
        /*0030*/ 	.byte	0x04, 0x2f
        /*0032*/ 	.short	(.L_9 - .L_8)
	.align		4
.L_8:
        /*0034*/ 	.word	index@(_Z23gpu_warp_queuing_kernelPjS_S_S_S_S_S_)
        /*0038*/ 	.word	0x00000004


	//----- nvinfo : EIATTR_FRAME_SIZE
	.align		4
.L_9:
        /*003c*/ 	.byte	0x04, 0x11
        /*003e*/ 	.short	(.L_11 - .L_10)
	.align		4
.L_10:
        /*0040*/ 	.word	index@(_Z23gpu_warp_queuing_kernelPjS_S_S_S_S_S_)
        /*0044*/ 	.word	0x00000000


	//----- nvinfo : EIATTR_MIN_STACK_SIZE
	.align		4
.L_11:
        /*0048*/ 	.byte	0x04, 0x12
        /*004a*/ 	.short	(.L_13 - .L_12)
	.align		4
.L_12:
        /*004c*/ 	.word	index@(_Z23gpu_warp_queuing_kernelPjS_S_S_S_S_S_)
        /*0050*/ 	.word	0x00000000


	//----- nvinfo : EIATTR_MIN_STACK_SIZE
	.align		4
.L_13:
        /*0054*/ 	.byte	0x04, 0x12
        /*0056*/ 	.short	(.L_15 - .L_14)
	.align		4
.L_14:
        /*0058*/ 	.word	index@(_Z24gpu_block_queuing_kernelPjS_S_S_S_S_S_)
        /*005c*/ 	.word	0x00000000


	//----- nvinfo : EIATTR_MIN_STACK_SIZE
	.align		4
.L_15:
        /*0060*/ 	.byte	0x04, 0x12
        /*0062*/ 	.short	(.L_17 - .L_16)
	.align		4
.L_16:
        /*0064*/ 	.word	index@(_Z25gpu_global_queuing_kernelPjS_S_S_S_S_S_)
        /*0068*/ 	.word	0x00000000
.L_17:


//--------------------- .nv.compat                --------------------------
	.section	.nv.compat,"",@"SHT_CUDA_COMPAT_INFO"
	.align	4
        /*0000*/ 	.byte	0x02, 0x09, 0x00, 0x00, 0x02, 0x02, 0x01, 0x00, 0x02, 0x05, 0x05, 0x00, 0x03, 0x07, 0x01, 0x01
        /*0010*/ 	.byte	0x02, 0x03, 0x00, 0x00, 0x02, 0x06, 0x01, 0x00, 0x04, 0x0b, 0x08, 0x00, 0x09, 0x00, 0x00, 0x00
        /*0020*/ 	.byte	0x00, 0x00, 0x00, 0x00


//--------------------- .nv.info._Z23gpu_warp_queuing_kernelPjS_S_S_S_S_S_ --------------------------
	.section	.nv.info._Z23gpu_warp_queuing_kernelPjS_S_S_S_S_S_,"",@"SHT_CUDA_INFO"
	.sectionflags	@""
	.align	4


	//----- nvinfo : EIATTR_CUDA_API_VERSION
	.align		4
        /*0000*/ 	.byte	0x04, 0x37
        /*0002*/ 	.short	(.L_19 - .L_18)
.L_18:
        /*0004*/ 	.word	0x00000082


	//----- nvinfo : EIATTR_KPARAM_INFO
	.align		4
.L_19:
        /*0008*/ 	.byte	0x04, 0x17
        /*000a*/ 	.short	(.L_21 - .L_20)
.L_20:
        /*000c*/ 	.word	0x00000000
        /*0010*/ 	.short	0x0006
        /*0012*/ 	.short	0x0030
        /*0014*/ 	.byte	0x00, 0xf5, 0x21, 0x00


	//----- nvinfo : EIATTR_KPARAM_INFO
	.align		4
.L_21:
        /*0018*/ 	.byte	0x04, 0x17
        /*001a*/ 	.short	(.L_23 - .L_22)
.L_22:
        /*001c*/ 	.word	0x00000000
        /*0020*/ 	.short	0x0005
        /*0022*/ 	.short	0x0028
        /*0024*/ 	.byte	0x00, 0xf5, 0x21, 0x00


	//----- nvinfo : EIATTR_KPARAM_INFO
	.align		4
.L_23:
        /*0028*/ 	.byte	0x04, 0x17
        /*002a*/ 	.short	(.L_25 - .L_24)
.L_24:
        /*002c*/ 	.word	0x00000000
        /*0030*/ 	.short	0x0004
        /*0032*/ 	.short	0x0020
        /*0034*/ 	.byte	0x00, 0xf5, 0x21, 0x00


	//----- nvinfo : EIATTR_KPARAM_INFO
	.align		4
.L_25:
        /*0038*/ 	.byte	0x04, 0x17
        /*003a*/ 	.short	(.L_27 - .L_26)
.L_26:
        /*003c*/ 	.word	0x00000000
        /*0040*/ 	.short	0x0003
        /*0042*/ 	.short	0x0018
        /*0044*/ 	.byte	0x00, 0xf5, 0x21, 0x00


	//----- nvinfo : EIATTR_KPARAM_INFO
	.align		4
.L_27:
        /*0048*/ 	.byte	0x04, 0x17
        /*004a*/ 	.short	(.L_29 - .L_28)
.L_28:
        /*004c*/ 	.word	0x00000000
        /*0050*/ 	.short	0x0002
        /*0052*/ 	.short	0x0010
        /*0054*/ 	.byte	0x00, 0xf5, 0x21, 0x00


	//----- nvinfo : EIATTR_KPARAM_INFO
	.align		4
.L_29:
        /*0058*/ 	.byte	0x04, 0x17
        /*005a*/ 	.short	(.L_31 - .L_30)
.L_30:
        /*005c*/ 	.word	0x00000000
        /*0060*/ 	.short	0x0001
        /*0062*/ 	.short	0x0008
        /*0064*/ 	.byte	0x00, 0xf5, 0x21, 0x00


	//----- nvinfo : EIATTR_KPARAM_INFO
	.align		4
.L_31:
        /*0068*/ 	.byte	0x04, 0x17
        /*006a*/ 	.short	(.L_33 - .L_32)
.L_32:
        /*006c*/ 	.word	0x00000000
        /*0070*/ 	.short	0x0000
        /*0072*/ 	.short	0x0000
        /*0074*/ 	.byte	0x00, 0xf5, 0x21, 0x00


	//----- nvinfo : EIATTR_SPARSE_MMA_MASK
	.align		4
.L_33:
        /*0078*/ 	.byte	0x03, 0x50
        /*007a*/ 	.short	0x0000


	//----- nvinfo : EIATTR_MAXREG_COUNT
	.align		4
        /*007c*/ 	.byte	0x03, 0x1b
        /*007e*/ 	.short	0x00ff


	//----- nvinfo : EIATTR_MERCURY_ISA_VERSION
	.align		4
        /*0080*/ 	.byte	0x03, 0x5f
        /*0082*/ 	.short	0x0101


	//----- nvinfo : EIATTR_VRC_CTA_INIT_COUNT
	.align		4
        /*0084*/ 	.byte	0x02, 0x4a
	.zero		1
	.zero		1


	//----- nvinfo : EIATTR_EXIT_INSTR_OFFSETS
	.align		4
        /*0088*/ 	.byte	0x04, 0x1c
        /*008a*/ 	.short	(.L_35 - .L_34)


	//   ....[0]....
.L_34:
        /*008c*/ 	.word	0x00000010


	//----- nvinfo : EIATTR_CBANK_PARAM_SIZE
	.align		4
.L_35:
        /*0090*/ 	.byte	0x03, 0x19
        /*0092*/ 	.short	0x0038


	//----- nvinfo : EIATTR_PARAM_CBANK
	.align		4
        /*0094*/ 	.byte	0x04, 0x0a
        /*0096*/ 	.short	(.L_37 - .L_36)
	.align		4
.L_36:
        /*0098*/ 	.word	index@(.nv.constant0._Z23gpu_warp_queuing_kernelPjS_S_S_S_S_S_)
        /*009c*/ 	.short	0x0380
        /*009e*/ 	.short	0x0038


	//----- nvinfo : EIATTR_SW_WAR
	.align		4
.L_37:
        /*00a0*/ 	.byte	0x04, 0x36
        /*00a2*/ 	.short	(.L_39 - .L_38)
.L_38:
        /*00a4*/ 	.word	0x00000008
.L_39:


//--------------------- .nv.info._Z24gpu_block_queuing_kernelPjS_S_S_S_S_S_ --------------------------
	.section	.nv.info._Z24gpu_block_queuing_kernelPjS_S_S_S_S_S_,"",@"SHT_CUDA_INFO"
	.sectionflags	@""
	.align	4


	//----- nvinfo : EIATTR_CUDA_API_VERSION
	.align		4
        /*0000*/ 	.byte	0x04, 0x37
        /*0002*/ 	.short	(.L_41 - .L_40)
.L_40:
        /*0004*/ 	.word	0x00000082


	//----- nvinfo : EIATTR_KPARAM_INFO
	.align		4
.L_41:
        /*0008*/ 	.byte	0x04, 0x17
        /*000a*/ 	.short	(.L_43 - .L_42)
.L_42:
        /*000c*/ 	.word	0x00000000
        /*0010*/ 	.short	0x0006
        /*0012*/ 	.short	0x0030
        /*0014*/ 	.byte	0x00, 0xf5, 0x21, 0x00


	//----- nvinfo : EIATTR_KPARAM_INFO
	.align		4
.L_43:
        /*0018*/ 	.byte	0x04, 0x17
        /*001a*/ 	.short	(.L_45 - .L_44)
.L_44:
        /*001c*/ 	.word	0x00000000
        /*0020*/ 	.short	0x0005
        /*0022*/ 	.short	0x0028
        /*0024*/ 	.byte	0x00, 0xf5, 0x21, 0x00


	//----- nvinfo : EIATTR_KPARAM_INFO
	.align		4
.L_45:
        /*0028*/ 	.byte	0x04, 0x17
        /*002a*/ 	.short	(.L_47 - .L_46)
.L_46:
        /*002c*/ 	.word	0x00000000
        /*0030*/ 	.short	0x0004
        /*0032*/ 	.short	0x0020
        /*0034*/ 	.byte	0x00, 0xf5, 0x21, 0x00


	//----- nvinfo : EIATTR_KPARAM_INFO
	.align		4
.L_47:
        /*0038*/ 	.byte	0x04, 0x17
        /*003a*/ 	.short	(.L_49 - .L_48)
.L_48:
        /*003c*/ 	.word	0x00000000
        /*0040*/ 	.short	0x0003
        /*0042*/ 	.short	0x0018
        /*0044*/ 	.byte	0x00, 0xf5, 0x21, 0x00


	//----- nvinfo : EIATTR_KPARAM_INFO
	.align		4
.L_49:
        /*0048*/ 	.byte	0x04, 0x17
        /*004a*/ 	.short	(.L_51 - .L_50)
.L_50:
        /*004c*/ 	.word	0x00000000
        /*0050*/ 	.short	0x0002
        /*0052*/ 	.short	0x0010
        /*0054*/ 	.byte	0x00, 0xf5, 0x21, 0x00


	//----- nvinfo : EIATTR_KPARAM_INFO
	.align		4
.L_51:
        /*0058*/ 	.byte	0x04, 0x17
        /*005a*/ 	.short	(.L_53 - .L_52)
.L_52:
        /*005c*/ 	.word	0x00000000
        /*0060*/ 	.short	0x0001
        /*0062*/ 	.short	0x0008
        /*0064*/ 	.byte	0x00, 0xf5, 0x21, 0x00


	//----- nvinfo : EIATTR_KPARAM_INFO
	.align		4
.L_53:
        /*0068*/ 	.byte	0x04, 0x17
        /*006a*/ 	.short	(.L_55 - .L_54)
.L_54:
        /*006c*/ 	.word	0x00000000
        /*0070*/ 	.short	0x0000
        /*0072*/ 	.short	0x0000
        /*0074*/ 	.byte	0x00, 0xf5, 0x21, 0x00


	//----- nvinfo : EIATTR_SPARSE_MMA_MASK
	.align		4
.L_55:
        /*0078*/ 	.byte	0x03, 0x50
        /*007a*/ 	.short	0x0000


	//----- nvinfo : EIATTR_MAXREG_COUNT
	.align		4
        /*007c*/ 	.byte	0x03, 0x1b
        /*007e*/ 	.short	0x00ff


	//----- nvinfo : EIATTR_MERCURY_ISA_VERSION
	.align		4
        /*0080*/ 	.byte	0x03, 0x5f
        /*0082*/ 	.short	0x0101


	//----- nvinfo : EIATTR_VRC_CTA_INIT_COUNT
	.align		4
        /*0084*/ 	.byte	0x02, 0x4a
	.zero		1
	.zero		1


	//----- nvinfo : EIATTR_EXIT_INSTR_OFFSETS
	.align		4
        /*0088*/ 	.byte	0x04, 0x1c
        /*008a*/ 	.short	(.L_57 - .L_56)


	//   ....[0]....
.L_56:
        /*008c*/ 	.word	0x00000010


	//----- nvinfo : EIATTR_CBANK_PARAM_SIZE
	.align		4
.L_57:
        /*0090*/ 	.byte	0x03, 0x19
        /*0092*/ 	.short	0x0038


	//----- nvinfo : EIATTR_PARAM_CBANK
	.align		4
        /*0094*/ 	.byte	0x04, 0x0a
        /*0096*/ 	.short	(.L_59 - .L_58)
	.align		4
.L_58:
        /*0098*/ 	.word	index@(.nv.constant0._Z24gpu_block_queuing_kernelPjS_S_S_S_S_S_)
        /*009c*/ 	.short	0x0380
        /*009e*/ 	.short	0x0038


	//----- nvinfo : EIATTR_SW_WAR
	.align		4
.L_59:
        /*00a0*/ 	.byte	0x04, 0x36
        /*00a2*/ 	.short	(.L_61 - .L_60)
.L_60:
        /*00a4*/ 	.word	0x00000008
.L_61:


//--------------------- .nv.info._Z25gpu_global_queuing_kernelPjS_S_S_S_S_S_ --------------------------
	.section	.nv.info._Z25gpu_global_queuing_kernelPjS_S_S_S_S_S_,"",@"SHT_CUDA_INFO"
	.sectionflags	@""
	.align	4


	//----- nvinfo : EIATTR_CUDA_API_VERSION
	.align		4
        /*0000*/ 	.byte	0x04, 0x37
        /*0002*/ 	.short	(.L_63 - .L_62)
.L_62:
        /*0004*/ 	.word	0x00000082


	//----- nvinfo : EIATTR_KPARAM_INFO
	.align		4
.L_63:
        /*0008*/ 	.byte	0x04, 0x17
        /*000a*/ 	.short	(.L_65 - .L_64)
.L_64:
        /*000c*/ 	.word	0x00000000
        /*0010*/ 	.short	0x0006
        /*0012*/ 	.short	0x0030
        /*0014*/ 	.byte	0x00, 0xf5, 0x21, 0x00


	//----- nvinfo : EIATTR_KPARAM_INFO
	.align		4
.L_65:
        /*0018*/ 	.byte	0x04, 0x17
        /*001a*/ 	.short	(.L_67 - .L_66)
.L_66:
        /*001c*/ 	.word	0x00000000
        /*0020*/ 	.short	0x0005
        /*0022*/ 	.short	0x0028
        /*0024*/ 	.byte	0x00, 0xf5, 0x21, 0x00


	//----- nvinfo : EIATTR_KPARAM_INFO
	.align		4
.L_67:
        /*0028*/ 	.byte	0x04, 0x17
        /*002a*/ 	.short	(.L_69 - .L_68)
.L_68:
        /*002c*/ 	.word	0x00000000
        /*0030*/ 	.short	0x0004
        /*0032*/ 	.short	0x0020
        /*0034*/ 	.byte	0x00, 0xf5, 0x21, 0x00


	//----- nvinfo : EIATTR_KPARAM_INFO
	.align		4
.L_69:
        /*0038*/ 	.byte	0x04, 0x17
        /*003a*/ 	.short	(.L_71 - .L_70)
.L_70:
        /*003c*/ 	.word	0x00000000
        /*0040*/ 	.short	0x0003
        /*0042*/ 	.short	0x0018
        /*0044*/ 	.byte	0x00, 0xf5, 0x21, 0x00


	//----- nvinfo : EIATTR_KPARAM_INFO
	.align		4
.L_71:
        /*0048*/ 	.byte	0x04, 0x17
        /*004a*/ 	.short	(.L_73 - .L_72)
.L_72:
        /*004c*/ 	.word	0x00000000
        /*0050*/ 	.short	0x0002
        /*0052*/ 	.short	0x0010
        /*0054*/ 	.byte	0x00, 0xf5, 0x21, 0x00


	//----- nvinfo : EIATTR_KPARAM_INFO
	.align		4
.L_73:
        /*0058*/ 	.byte	0x04, 0x17
        /*005a*/ 	.short	(.L_75 - .L_74)
.L_74:
        /*005c*/ 	.word	0x00000000
        /*0060*/ 	.short	0x0001
        /*0062*/ 	.short	0x0008
        /*0064*/ 	.byte	0x00, 0xf5, 0x21, 0x00


	//----- nvinfo : EIATTR_KPARAM_INFO
	.align		4
.L_75:
        /*0068*/ 	.byte	0x04, 0x17
        /*006a*/ 	.short	(.L_77 - .L_76)
.L_76:
        /*006c*/ 	.word	0x00000000
        /*0070*/ 	.short	0x0000
        /*0072*/ 	.short	0x0000
        /*0074*/ 	.byte	0x00, 0xf5, 0x21, 0x00


	//----- nvinfo : EIATTR_SPARSE_MMA_MASK
	.align		4
.L_77:
        /*0078*/ 	.byte	0x03, 0x50
        /*007a*/ 	.short	0x0000


	//----- nvinfo : EIATTR_MAXREG_COUNT
	.align		4
        /*007c*/ 	.byte	0x03, 0x1b
        /*007e*/ 	.short	0x00ff


	//----- nvinfo : EIATTR_MERCURY_ISA_VERSION
	.align		4
        /*0080*/ 	.byte	0x03, 0x5f
        /*0082*/ 	.short	0x0101


	//----- nvinfo : EIATTR_VRC_CTA_INIT_COUNT
	.align		4
        /*0084*/ 	.byte	0x02, 0x4a
	.zero		1
	.zero		1


	//----- nvinfo : EIATTR_EXIT_INSTR_OFFSETS
	.align		4
        /*0088*/ 	.byte	0x04, 0x1c
        /*008a*/ 	.short	(.L_79 - .L_78)


	//   ....[0]....
.L_78:
        /*008c*/ 	.word	0x00000010


	//----- nvinfo : EIATTR_CBANK_PARAM_SIZE
	.align		4
.L_79:
        /*0090*/ 	.byte	0x03, 0x19
        /*0092*/ 	.short	0x0038


	//----- nvinfo : EIATTR_PARAM_CBANK
	.align		4
        /*0094*/ 	.byte	0x04, 0x0a
        /*0096*/ 	.short	(.L_81 - .L_80)
	.align		4
.L_80:
        /*0098*/ 	.word	index@(.nv.constant0._Z25gpu_global_queuing_kernelPjS_S_S_S_S_S_)
        /*009c*/ 	.short	0x0380
        /*009e*/ 	.short	0x0038


	//----- nvinfo : EIATTR_SW_WAR
	.align		4
.L_81:
        /*00a0*/ 	.byte	0x04, 0x36
        /*00a2*/ 	.short	(.L_83 - .L_82)
.L_82:
        /*00a4*/ 	.word	0x00000008
.L_83:


//--------------------- .nv.callgraph             --------------------------
	.section	.nv.callgraph,"",@"SHT_CUDA_CALLGRAPH"
	.align	4
	.sectionentsize	8
	.align		4
        /*0000*/ 	.word	0x00000000
	.align		4
        /*0004*/ 	.word	0xffffffff
	.align		4
        /*0008*/ 	.word	0x00000000
	.align		4
        /*000c*/ 	.word	0xfffffffe
	.align		4
        /*0010*/ 	.word	0x00000000
	.align		4
        /*0014*/ 	.word	0xfffffffd
	.align		4
        /*0018*/ 	.word	0x00000000
	.align		4
        /*001c*/ 	.word	0xfffffffc


//--------------------- .text._Z23gpu_warp_queuing_kernelPjS_S_S_S_S_S_ --------------------------
	.section	.text._Z23gpu_warp_queuing_kernelPjS_S_S_S_S_S_,"ax",@progbits
	.align	128
        .global         _Z23gpu_warp_queuing_kernelPjS_S_S_S_S_S_
        .type           _Z23gpu_warp_queuing_kernelPjS_S_S_S_S_S_,@function
        .size           _Z23gpu_warp_queuing_kernelPjS_S_S_S_S_S_,(.L_x_3 - _Z23gpu_warp_queuing_kernelPjS_S_S_S_S_S_)
        .other          _Z23gpu_warp_queuing_kernelPjS_S_S_S_S_S_,@"STO_CUDA_ENTRY STV_DEFAULT"
_Z23gpu_warp_queuing_kernelPjS_S_S_S_S_S_:
.text._Z23gpu_warp_queuing_kernelPjS_S_S_S_S_S_:
[----:B------:R-:W-:Y:S01]  /*0000*/  LDC R1, c[0x0][0x37c] ;  /* 0x0000df00ff017b82 */ /* 0x000fe20000000800 */
[----:B------:R-:W-:Y:S05]  /*0010*/  EXIT ;  /* 0x000000000000794d */ /* 0x000fea0003800000 */
.L_x_0:
[----:B------:R-:W-:-:S00]  /*0020*/  BRA `(.L_x_0) ;  /* 0xfffffffc00fc7947 */ /* 0x000fc0000383ffff */
[----:B------:R-:W-:-:S00]  /*0030*/  NOP ;  /* 0x0000000000007918 */ /* 0x000fc00000000000 */
        /* <DEDUP_REMOVED lines=12> */
.L_x_3:


//--------------------- .text._Z24gpu_block_queuing_kernelPjS_S_S_S_S_S_ --------------------------
	.section	.text._Z24gpu_block_queuing_kernelPjS_S_S_S_S_S_,"ax",@progbits
	.align	128
        .global         _Z24gpu_block_queuing_kernelPjS_S_S_S_S_S_
        .type           _Z24gpu_block_queuing_kernelPjS_S_S_S_S_S_,@function
        .size           _Z24gpu_block_queuing_kernelPjS_S_S_S_S_S_,(.L_x_4 - _Z24gpu_block_queuing_kernelPjS_S_S_S_S_S_)
        .other          _Z24gpu_block_queuing_kernelPjS_S_S_S_S_S_,@"STO_CUDA_ENTRY STV_DEFAULT"
_Z24gpu_block_queuing_kernelPjS_S_S_S_S_S_:
.text._Z24gpu_block_queuing_kernelPjS_S_S_S_S_S_:
[----:B------:R-:W-:Y:S01]  /*0000*/  LDC R1, c[0x0][0x37c] ;  /* 0x0000df00ff017b82 */ /* 0x000fe20000000800 */
[----:B------:R-:W-:Y:S05]  /*0010*/  EXIT ;  /* 0x000000000000794d */ /* 0x000fea0003800000 */
.L_x_1:
        /* <DEDUP_REMOVED lines=14> */
.L_x_4:


//--------------------- .text._Z25gpu_global_queuing_kernelPjS_S_S_S_S_S_ --------------------------
	.section	.text._Z25gpu_global_queuing_kernelPjS_S_S_S_S_S_,"ax",@progbits
	.align	128
        .global         _Z25gpu_global_queuing_kernelPjS_S_S_S_S_S_
        .type           _Z25gpu_global_queuing_kernelPjS_S_S_S_S_S_,@function
        .size           _Z25gpu_global_queuing_kernelPjS_S_S_S_S_S_,(.L_x_5 - _Z25gpu_global_queuing_kernelPjS_S_S_S_S_S_)
        .other          _Z25gpu_global_queuing_kernelPjS_S_S_S_S_S_,@"STO_CUDA_ENTRY STV_DEFAULT"
_Z25gpu_global_queuing_kernelPjS_S_S_S_S_S_:
.text._Z25gpu_global_queuing_kernelPjS_S_S_S_S_S_:
[----:B------:R-:W-:Y:S01]  /*0000*/  LDC R1, c[0x0][0x37c] ;  /* 0x0000df00ff017b82 */ /* 0x000fe20000000800 */
[----:B------:R-:W-:Y:S05]  /*0010*/  EXIT ;  /* 0x000000000000794d */ /* 0x000fea0003800000 */
.L_x_2:
        /* <DEDUP_REMOVED lines=14> */
.L_x_5:


//--------------------- .nv.shared.reserved.0     --------------------------
	.section	.nv.shared.reserved.0,"aw",@nobits
	.weak		__nv_reservedSMEM_offset_0_alias
	.size		__nv_reservedSMEM_offset_0_alias, 0, 64
	.other		__nv_reservedSMEM_offset_0_alias,@"STO_CUDA_RESERVED_SHARED STV_DEFAULT"
__nv_reservedSMEM_offset_0_alias:
	.zero		0
	.zero		64


//--------------------- .nv.constant0._Z23gpu_warp_queuing_kernelPjS_S_S_S_S_S_ --------------------------
	.section	.nv.constant0._Z23gpu_warp_queuing_kernelPjS_S_S_S_S_S_,"a",@progbits
	.sectionflags	@""
	.align	4
.nv.constant0._Z23gpu_warp_queuing_kernelPjS_S_S_S_S_S_:
	.zero		952


//--------------------- .nv.constant0._Z24gpu_block_queuing_kernelPjS_S_S_S_S_S_ --------------------------
	.section	.nv.constant0._Z24gpu_block_queuing_kernelPjS_S_S_S_S_S_,"a",@progbits
	.sectionflags	@""
	.align	4
.nv.constant0._Z24gpu_block_queuing_kernelPjS_S_S_S_S_S_:
	.zero		952


//--------------------- .nv.constant0._Z25gpu_global_queuing_kernelPjS_S_S_S_S_S_ --------------------------
	.section	.nv.constant0._Z25gpu_global_queuing_kernelPjS_S_S_S_S_S_,"a",@progbits
	.sectionflags	@""
	.align	4
.nv.constant0._Z25gpu_global_queuing_kernelPjS_S_S_S_S_S_:
	.zero		952


//--------------------- SYMBOLS --------------------------

	.type		.nv.reservedSmem.offset0,@object
	.size		.nv.reservedSmem.offset0,0x4
